//
// Generated by NVIDIA NVVM Compiler
//
// Compiler Build ID: CL-36424714
// Cuda compilation tools, release 13.0, V13.0.88
// Based on NVVM 20.0.0
//

.version 9.0
.target sm_100
.address_size 64

	// .globl	_Z3sumPiS_S_i

.visible .entry _Z3sumPiS_S_i(
	.param .u64 .ptr .align 1 _Z3sumPiS_S_i_param_0,
	.param .u64 .ptr .align 1 _Z3sumPiS_S_i_param_1,
	.param .u64 .ptr .align 1 _Z3sumPiS_S_i_param_2,
	.param .u32 _Z3sumPiS_S_i_param_3
)
{
	.reg .pred 	%p<2>;
	.reg .b32 	%r<9>;
	.reg .b64 	%rd<11>;

	ld.param.u64 	%rd1, [_Z3sumPiS_S_i_param_0];
	ld.param.u64 	%rd2, [_Z3sumPiS_S_i_param_1];
	ld.param.u64 	%rd3, [_Z3sumPiS_S_i_param_2];
	ld.param.u32 	%r2, [_Z3sumPiS_S_i_param_3];
	mov.u32 	%r3, %tid.x;
	mov.u32 	%r4, %ntid.x;
	mov.u32 	%r5, %ctaid.x;
	mad.lo.s32 	%r1, %r4, %r5, %r3;
	setp.ge.s32 	%p1, %r1, %r2;
	@%p1 bra 	$L__BB0_2;
	cvta.to.global.u64 	%rd4, %rd1;
	cvta.to.global.u64 	%rd5, %rd2;
	cvta.to.global.u64 	%rd6, %rd3;
	mul.wide.s32 	%rd7, %r1, 4;
	add.s64 	%rd8, %rd4, %rd7;
	ld.global.u32 	%r6, [%rd8];
	add.s64 	%rd9, %rd5, %rd7;
	ld.global.u32 	%r7, [%rd9];
	add.s32 	%r8, %r7, %r6;
	add.s64 	%rd10, %rd6, %rd7;
	st.global.u32 	[%rd10], %r8;
$L__BB0_2:
	ret;

}


// ===== COMPILED SASS (sm_100) =====

	.target	sm_100

	.elftype	@"ET_EXEC"


//--------------------- .note.nv.tkinfo           --------------------------
	.section	.note.nv.tkinfo,"",@"SHT_NOTE"
	.sectionflags	@"SHF_NOTE_NV_TKINFO"
	.tkinfo
        /*0018*/ 	.word	0x00000002
        /*0030*/ 	.string	""
        /*0030*/ 	.string	"ptxas"
        /*0030*/ 	.string	"Cuda compilation tools, release 13.0, V13.0.88"
        /*0030*/ 	.string	"Build cuda_13.0.r13.0/compiler.36424714_0"
        /*0030*/ 	.string	"-arch sm_100 -m 64 "



//--------------------- .note.nv.cuinfo           --------------------------
	.section	.note.nv.cuinfo,"",@"SHT_NOTE"
	.sectionflags	@"SHF_NOTE_NV_CUINFO"
        /*0018*/ 	.short	0x0002
        /*001a*/ 	.short	0x0064
        /*001c*/ 	.short	0x0082
	.zero		2


//--------------------- .nv.info                  --------------------------
	.section	.nv.info,"",@"SHT_CUDA_INFO"
	.align	4


	//----- nvinfo : EIATTR_REGCOUNT
	.align		4
        /*0000*/ 	.byte	0x04, 0x2f
        /*0002*/ 	.short	(.L_1 - .L_0)
	.align		4
.L_0:
        /*0004*/ 	.word	index@(_Z3sumPiS_S_i)
        /*0008*/ 	.word	0x0000000c


	//----- nvinfo : EIATTR_FRAME_SIZE
	.align		4
.L_1:
        /*000c*/ 	.byte	0x04, 0x11
        /*000e*/ 	.short	(.L_3 - .L_2)
	.align		4
.L_2:
        /*0010*/ 	.word	index@(_Z3sumPiS_S_i)
        /*0014*/ 	.word	0x00000000


	//----- nvinfo : EIATTR_MIN_STACK_SIZE
	.align		4
.L_3:
        /*0018*/ 	.byte	0x04, 0x12
        /*001a*/ 	.short	(.L_5 - .L_4)
	.align		4
.L_4:
        /*001c*/ 	.word	index@(_Z3sumPiS_S_i)
        /*0020*/ 	.word	0x00000000
.L_5:


//--------------------- .nv.compat                --------------------------
	.section	.nv.compat,"",@"SHT_CUDA_COMPAT_INFO"
	.align	4
        /*0000*/ 	.byte	0x02, 0x09, 0x00, 0x00, 0x02, 0x02, 0x01, 0x00, 0x02, 0x05, 0x05, 0x00, 0x03, 0x07, 0x01, 0x01
        /*0010*/ 	.byte	0x02, 0x03, 0x00, 0x00, 0x02, 0x06, 0x01, 0x00, 0x04, 0x0b, 0x08, 0x00, 0x09, 0x00, 0x00, 0x00
        /*0020*/ 	.byte	0x00, 0x00, 0x00, 0x00


//--------------------- .nv.info._Z3sumPiS_S_i    --------------------------
	.section	.nv.info._Z3sumPiS_S_i,"",@"SHT_CUDA_INFO"
	.sectionflags	@""
	.align	4


	//----- nvinfo : EIATTR_CUDA_API_VERSION
	.align		4
        /*0000*/ 	.byte	0x04, 0x37
        /*0002*/ 	.short	(.L_7 - .L_6)
.L_6:
        /*0004*/ 	.word	0x00000082


	//----- nvinfo : EIATTR_KPARAM_INFO
	.align		4
.L_7:
        /*0008*/ 	.byte	0x04, 0x17
        /*000a*/ 	.short	(.L_9 - .L_8)
.L_8:
        /*000c*/ 	.word	0x00000000
        /*0010*/ 	.short	0x0003
        /*0012*/ 	.short	0x0018
        /*0014*/ 	.byte	0x00, 0xf0, 0x11, 0x00


	//----- nvinfo : EIATTR_KPARAM_INFO
	.align		4
.L_9:
        /*0018*/ 	.byte	0x04, 0x17
        /*001a*/ 	.short	(.L_11 - .L_10)
.L_10:
        /*001c*/ 	.word	0x00000000
        /*0020*/ 	.short	0x0002
        /*0022*/ 	.short	0x0010
        /*0024*/ 	.byte	0x00, 0xf5, 0x21, 0x00


	//----- nvinfo : EIATTR_KPARAM_INFO
	.align		4
.L_11:
        /*0028*/ 	.byte	0x04, 0x17
        /*002a*/ 	.short	(.L_13 - .L_12)
.L_12:
        /*002c*/ 	.word	0x00000000
        /*0030*/ 	.short	0x0001
        /*0032*/ 	.short	0x0008
        /*0034*/ 	.byte	0x00, 0xf5, 0x21, 0x00


	//----- nvinfo : EIATTR_KPARAM_INFO
	.align		4
.L_13:
        /*0038*/ 	.byte	0x04, 0x17
        /*003a*/ 	.short	(.L_15 - .L_14)
.L_14:
        /*003c*/ 	.word	0x00000000
        /*0040*/ 	.short	0x0000
        /*0042*/ 	.short	0x0000
        /*0044*/ 	.byte	0x00, 0xf5, 0x21, 0x00


	//----- nvinfo : EIATTR_SPARSE_MMA_MASK
	.align		4
.L_15:
        /*0048*/ 	.byte	0x03, 0x50
        /*004a*/ 	.short	0x0000


	//----- nvinfo : EIATTR_MAXREG_COUNT
	.align		4
        /*004c*/ 	.byte	0x03, 0x1b
        /*004e*/ 	.short	0x00ff


	//----- nvinfo : EIATTR_MERCURY_ISA_VERSION
	.align		4
        /*0050*/ 	.byte	0x03, 0x5f
        /*0052*/ 	.short	0x0101


	//----- nvinfo : EIATTR_VRC_CTA_INIT_COUNT
	.align		4
        /*0054*/ 	.byte	0x02, 0x4a
	.zero		1
	.zero		1


	//----- nvinfo : EIATTR_EXIT_INSTR_OFFSETS
	.align		4
        /*0058*/ 	.byte	0x04, 0x1c
        /*005a*/ 	.short	(.L_17 - .L_16)


	//   ....[0]....
.L_16:
        /*005c*/ 	.word	0x00000070


	//   ....[1]....
        /*0060*/ 	.word	0x00000130


	//----- nvinfo : EIATTR_CBANK_PARAM_SIZE
	.align		4
.L_17:
        /*0064*/ 	.byte	0x03, 0x19
        /*0066*/ 	.short	0x001c


	//----- nvinfo : EIATTR_PARAM_CBANK
	.align		4
        /*0068*/ 	.byte	0x04, 0x0a
        /*006a*/ 	.short	(.L_19 - .L_18)
	.align		4
.L_18:
        /*006c*/ 	.word	index@(.nv.constant0._Z3sumPiS_S_i)
        /*0070*/ 	.short	0x0380
        /*0072*/ 	.short	0x001c


	//----- nvinfo : EIATTR_SW_WAR
	.align		4
.L_19:
        /*0074*/ 	.byte	0x04, 0x36
        /*0076*/ 	.short	(.L_21 - .L_20)
.L_20:
        /*0078*/ 	.word	0x00000008
.L_21:


//--------------------- .nv.callgraph             --------------------------
	.section	.nv.callgraph,"",@"SHT_CUDA_CALLGRAPH"
	.align	4
	.sectionentsize	8
	.align		4
        /*0000*/ 	.word	0x00000000
	.align		4
        /*0004*/ 	.word	0xffffffff
	.align		4
        /*0008*/ 	.word	0x00000000
	.align		4
        /*000c*/ 	.word	0xfffffffe
	.align		4
        /*0010*/ 	.word	0x00000000
	.align		4
        /*0014*/ 	.word	0xfffffffd
	.align		4
        /*0018*/ 	.word	0x00000000
	.align		4
        /*001c*/ 	.word	0xfffffffc


//--------------------- .text._Z3sumPiS_S_i       --------------------------
	.section	.text._Z3sumPiS_S_i,"ax",@progbits
	.align	128
        .global         _Z3sumPiS_S_i
        .type           _Z3sumPiS_S_i,@function
        .size           _Z3sumPiS_S_i,(.L_x_1 - _Z3sumPiS_S_i)
        .other          _Z3sumPiS_S_i,@"STO_CUDA_ENTRY STV_DEFAULT"
_Z3sumPiS_S_i:
.text._Z3sumPiS_S_i:
[----:B------:R-:W-:Y:S01]  /*0000*/  LDC R1, c[0x0][0x37c] ;  /* 0x0000df00ff017b82 */ /* 0x000fe20000000800 */
[----:B------:R-:W0:Y:S01]  /*0010*/  S2R R9, SR_TID.X ;  /* 0x0000000000097919 */ /* 0x000e220000002100 */
[----:B------:R-:W0:Y:S01]  /*0020*/  LDCU UR4, c[0x0][0x360] ;  /* 0x00006c00ff0477ac */ /* 0x000e220008000800 */
[----:B------:R-:W0:Y:S01]  /*0030*/  S2R R0, SR_CTAID.X ;  /* 0x0000000000007919 */ /* 0x000e220000002500 */
[----:B------:R-:W1:Y:S01]  /*0040*/  LDCU UR5, c[0x0][0x398] ;  /* 0x00007300ff0577ac */ /* 0x000e620008000800 */
[----:B0-----:R-:W-:-:S05]  /*0050*/  IMAD R9, R0, UR4, R9 ;  /* 0x0000000400097c24 */ /* 0x001fca000f8e0209 */
[----:B-1----:R-:W-:-:S13]  /*0060*/  ISETP.GE.AND P0, PT, R9, UR5, PT ;  /* 0x0000000509007c0c */ /* 0x002fda000bf06270 */
[----:B------:R-:W-:Y:S05]  /*0070*/  @P0 EXIT ;  /* 0x000000000000094d */ /* 0x000fea0003800000 */
[----:B------:R-:W0:Y:S01]  /*0080*/  LDC.64 R2, c[0x0][0x380] ;  /* 0x0000e000ff027b82 */ /* 0x000e220000000a00 */
[----:B------:R-:W1:Y:S07]  /*0090*/  LDCU.64 UR4, c[0x0][0x358] ;  /* 0x00006b00ff0477ac */ /* 0x000e6e0008000a00 */
[----:B------:R-:W2:Y:S08]  /*00a0*/  LDC.64 R4, c[0x0][0x388] ;  /* 0x0000e200ff047b82 */ /* 0x000eb00000000a00 */
[----:B------:R-:W3:Y:S01]  /*00b0*/  LDC.64 R6, c[0x0][0x390] ;  /* 0x0000e400ff067b82 */ /* 0x000ee20000000a00 */
[----:B0-----:R-:W-:-:S06]  /*00c0*/  IMAD.WIDE R2, R9, 0x4, R2 ;  /* 0x0000000409027825 */ /* 0x001fcc00078e0202 */
[----:B-1----:R-:W4:Y:S01]  /*00d0*/  LDG.E R2, desc[UR4][R2.64] ;  /* 0x0000000402027981 */ /* 0x002f22000c1e1900 */
[----:B--2---:R-:W-:-:S06]  /*00e0*/  IMAD.WIDE R4, R9, 0x4, R4 ;  /* 0x0000000409047825 */ /* 0x004fcc00078e0204 */
[----:B------:R-:W4:Y:S01]  /*00f0*/  LDG.E R5, desc[UR4][R4.64] ;  /* 0x0000000404057981 */ /* 0x000f22000c1e1900 */
[----:B---3--:R-:W-:Y:S01]  /*0100*/  IMAD.WIDE R6, R9, 0x4, R6 ;  /* 0x0000000409067825 */ /* 0x008fe200078e0206 */
[----:B----4-:R-:W-:-:S05]  /*0110*/  IADD3 R9, PT, PT, R2, R5, RZ ;  /* 0x0000000502097210 */ /* 0x010fca0007ffe0ff */
[----:B------:R-:W-:Y:S01]  /*0120*/  STG.E desc[UR4][R6.64], R9 ;  /* 0x0000000906007986 */ /* 0x000fe2000c101904 */
[----:B------:R-:W-:Y:S05]  /*0130*/  EXIT ;  /* 0x000000000000794d */ /* 0x000fea0003800000 */
.L_x_0:
[----:B------:R-:W-:-:S00]  /*0140*/  BRA `(.L_x_0) ;  /* 0xfffffffc00fc7947 */ /* 0x000fc0000383ffff */
[----:B------:R-:W-:-:S00]  /*0150*/  NOP ;  /* 0x0000000000007918 */ /* 0x000fc00000000000 */
        /* <DEDUP_REMOVED lines=10> */
.L_x_1:


//--------------------- .nv.shared.reserved.0     --------------------------
	.section	.nv.shared.reserved.0,"aw",@nobits
	.weak		__nv_reservedSMEM_offset_0_alias
	.size		__nv_reservedSMEM_offset_0_alias, 0, 64
	.other		__nv_reservedSMEM_offset_0_alias,@"STO_CUDA_RESERVED_SHARED STV_DEFAULT"
__nv_reservedSMEM_offset_0_alias:
	.zero		0
	.zero		64


//--------------------- .nv.constant0._Z3sumPiS_S_i --------------------------
	.section	.nv.constant0._Z3sumPiS_S_i,"a",@progbits
	.sectionflags	@""
	.align	4
.nv.constant0._Z3sumPiS_S_i:
	.zero		924


//--------------------- SYMBOLS --------------------------

	.type		.nv.reservedSmem.offset0,@object
	.size		.nv.reservedSmem.offset0,0x4
